//
// Generated by NVIDIA NVVM Compiler
//
// Compiler Build ID: CL-36424714
// Cuda compilation tools, release 13.0, V13.0.88
// Based on NVVM 20.0.0
//

.version 9.0
.target sm_100
.address_size 64

	// .globl	_Z17outOfBoundsKernelPfi

.visible .entry _Z17outOfBoundsKernelPfi(
	.param .u64 .ptr .align 1 _Z17outOfBoundsKernelPfi_param_0,
	.param .u32 _Z17outOfBoundsKernelPfi_param_1
)
{
	.reg .b32 	%r<9>;
	.reg .b64 	%rd<5>;

	ld.param.u64 	%rd1, [_Z17outOfBoundsKernelPfi_param_0];
	ld.param.u32 	%r1, [_Z17outOfBoundsKernelPfi_param_1];
	cvta.to.global.u64 	%rd2, %rd1;
	mov.u32 	%r2, %ctaid.x;
	mov.u32 	%r3, %ntid.x;
	mov.u32 	%r4, %tid.x;
	mad.lo.s32 	%r5, %r2, %r3, %r4;
	add.s32 	%r6, %r5, %r1;
	add.s32 	%r7, %r6, 100;
	mul.wide.s32 	%rd3, %r7, 4;
	add.s64 	%rd4, %rd2, %rd3;
	mov.b32 	%r8, 1109917696;
	st.global.u32 	[%rd4], %r8;
	ret;

}


// ===== COMPILED SASS (sm_100) =====

	.target	sm_100

	.elftype	@"ET_EXEC"


//--------------------- .note.nv.tkinfo           --------------------------
	.section	.note.nv.tkinfo,"",@"SHT_NOTE"
	.sectionflags	@"SHF_NOTE_NV_TKINFO"
	.tkinfo
        /*0018*/ 	.word	0x00000002
        /*0030*/ 	.string	""
        /*0030*/ 	.string	"ptxas"
        /*0030*/ 	.string	"Cuda compilation tools, release 13.0, V13.0.88"
        /*0030*/ 	.string	"Build cuda_13.0.r13.0/compiler.36424714_0"
        /*0030*/ 	.string	"-arch sm_100 -m 64 "



//--------------------- .note.nv.cuinfo           --------------------------
	.section	.note.nv.cuinfo,"",@"SHT_NOTE"
	.sectionflags	@"SHF_NOTE_NV_CUINFO"
        /*0018*/ 	.short	0x0002
        /*001a*/ 	.short	0x0064
        /*001c*/ 	.short	0x0082
	.zero		2


//--------------------- .nv.info                  --------------------------
	.section	.nv.info,"",@"SHT_CUDA_INFO"
	.align	4


	//----- nvinfo : EIATTR_REGCOUNT
	.align		4
        /*0000*/ 	.byte	0x04, 0x2f
        /*0002*/ 	.short	(.L_1 - .L_0)
	.align		4
.L_0:
        /*0004*/ 	.word	index@(_Z17outOfBoundsKernelPfi)
        /*0008*/ 	.word	0x0000000a


	//----- nvinfo : EIATTR_FRAME_SIZE
	.align		4
.L_1:
        /*000c*/ 	.byte	0x04, 0x11
        /*000e*/ 	.short	(.L_3 - .L_2)
	.align		4
.L_2:
        /*0010*/ 	.word	index@(_Z17outOfBoundsKernelPfi)
        /*0014*/ 	.word	0x00000000


	//----- nvinfo : EIATTR_MIN_STACK_SIZE
	.align		4
.L_3:
        /*0018*/ 	.byte	0x04, 0x12
        /*001a*/ 	.short	(.L_5 - .L_4)
	.align		4
.L_4:
        /*001c*/ 	.word	index@(_Z17outOfBoundsKernelPfi)
        /*0020*/ 	.word	0x00000000
.L_5:


//--------------------- .nv.compat                --------------------------
	.section	.nv.compat,"",@"SHT_CUDA_COMPAT_INFO"
	.align	4
        /*0000*/ 	.byte	0x02, 0x09, 0x00, 0x00, 0x02, 0x02, 0x01, 0x00, 0x02, 0x05, 0x05, 0x00, 0x03, 0x07, 0x01, 0x01
        /*0010*/ 	.byte	0x02, 0x03, 0x00, 0x00, 0x02, 0x06, 0x01, 0x00, 0x04, 0x0b, 0x08, 0x00, 0x09, 0x00, 0x00, 0x00
        /*0020*/ 	.byte	0x00, 0x00, 0x00, 0x00


//--------------------- .nv.info._Z17outOfBoundsKernelPfi --------------------------
	.section	.nv.info._Z17outOfBoundsKernelPfi,"",@"SHT_CUDA_INFO"
	.sectionflags	@""
	.align	4


	//----- nvinfo : EIATTR_CUDA_API_VERSION
	.align		4
        /*0000*/ 	.byte	0x04, 0x37
        /*0002*/ 	.short	(.L_7 - .L_6)
.L_6:
        /*0004*/ 	.word	0x00000082


	//----- nvinfo : EIATTR_KPARAM_INFO
	.align		4
.L_7:
        /*0008*/ 	.byte	0x04, 0x17
        /*000a*/ 	.short	(.L_9 - .L_8)
.L_8:
        /*000c*/ 	.word	0x00000000
        /*0010*/ 	.short	0x0001
        /*0012*/ 	.short	0x0008
        /*0014*/ 	.byte	0x00, 0xf0, 0x11, 0x00


	//----- nvinfo : EIATTR_KPARAM_INFO
	.align		4
.L_9:
        /*0018*/ 	.byte	0x04, 0x17
        /*001a*/ 	.short	(.L_11 - .L_10)
.L_10:
        /*001c*/ 	.word	0x00000000
        /*0020*/ 	.short	0x0000
        /*0022*/ 	.short	0x0000
        /*0024*/ 	.byte	0x00, 0xf5, 0x21, 0x00


	//----- nvinfo : EIATTR_SPARSE_MMA_MASK
	.align		4
.L_11:
        /*0028*/ 	.byte	0x03, 0x50
        /*002a*/ 	.short	0x0000


	//----- nvinfo : EIATTR_MAXREG_COUNT
	.align		4
        /*002c*/ 	.byte	0x03, 0x1b
        /*002e*/ 	.short	0x00ff


	//----- nvinfo : EIATTR_MERCURY_ISA_VERSION
	.align		4
        /*0030*/ 	.byte	0x03, 0x5f
        /*0032*/ 	.short	0x0101


	//----- nvinfo : EIATTR_VRC_CTA_INIT_COUNT
	.align		4
        /*0034*/ 	.byte	0x02, 0x4a
	.zero		1
	.zero		1


	//----- nvinfo : EIATTR_EXIT_INSTR_OFFSETS
	.align		4
        /*0038*/ 	.byte	0x04, 0x1c
        /*003a*/ 	.short	(.L_13 - .L_12)


	//   ....[0]....
.L_12:
        /*003c*/ 	.word	0x000000c0


	//----- nvinfo : EIATTR_CBANK_PARAM_SIZE
	.align		4
.L_13:
        /*0040*/ 	.byte	0x03, 0x19
        /*0042*/ 	.short	0x000c


	//----- nvinfo : EIATTR_PARAM_CBANK
	.align		4
        /*0044*/ 	.byte	0x04, 0x0a
        /*0046*/ 	.short	(.L_15 - .L_14)
	.align		4
.L_14:
        /*0048*/ 	.word	index@(.nv.constant0._Z17outOfBoundsKernelPfi)
        /*004c*/ 	.short	0x0380
        /*004e*/ 	.short	0x000c


	//----- nvinfo : EIATTR_SW_WAR
	.align		4
.L_15:
        /*0050*/ 	.byte	0x04, 0x36
        /*0052*/ 	.short	(.L_17 - .L_16)
.L_16:
        /*0054*/ 	.word	0x00000008
.L_17:


//--------------------- .nv.callgraph             --------------------------
	.section	.nv.callgraph,"",@"SHT_CUDA_CALLGRAPH"
	.align	4
	.sectionentsize	8
	.align		4
        /*0000*/ 	.word	0x00000000
	.align		4
        /*0004*/ 	.word	0xffffffff
	.align		4
        /*0008*/ 	.word	0x00000000
	.align		4
        /*000c*/ 	.word	0xfffffffe
	.align		4
        /*0010*/ 	.word	0x00000000
	.align		4
        /*0014*/ 	.word	0xfffffffd
	.align		4
        /*0018*/ 	.word	0x00000000
	.align		4
        /*001c*/ 	.word	0xfffffffc


//--------------------- .text._Z17outOfBoundsKernelPfi --------------------------
	.section	.text._Z17outOfBoundsKernelPfi,"ax",@progbits
	.align	128
        .global         _Z17outOfBoundsKernelPfi
        .type           _Z17outOfBoundsKernelPfi,@function
        .size           _Z17outOfBoundsKernelPfi,(.L_x_1 - _Z17outOfBoundsKernelPfi)
        .other          _Z17outOfBoundsKernelPfi,@"STO_CUDA_ENTRY STV_DEFAULT"
_Z17outOfBoundsKernelPfi:
.text._Z17outOfBoundsKernelPfi:
[----:B------:R-:W-:Y:S01]  /*0000*/  LDC R1, c[0x0][0x37c] ;  /* 0x0000df00ff017b82 */ /* 0x000fe20000000800 */
[----:B------:R-:W0:Y:S07]  /*0010*/  S2R R5, SR_TID.X ;  /* 0x0000000000057919 */ /* 0x000e2e0000002100 */
[----:B------:R-:W0:Y:S01]  /*0020*/  S2UR UR6, SR_CTAID.X ;  /* 0x00000000000679c3 */ /* 0x000e220000002500 */
[----:B------:R-:W1:Y:S07]  /*0030*/  LDCU.64 UR4, c[0x0][0x358] ;  /* 0x00006b00ff0477ac */ /* 0x000e6e0008000a00 */
[----:B------:R-:W0:Y:S08]  /*0040*/  LDC R0, c[0x0][0x360] ;  /* 0x0000d800ff007b82 */ /* 0x000e300000000800 */
[----:B------:R-:W2:Y:S08]  /*0050*/  LDC R7, c[0x0][0x388] ;  /* 0x0000e200ff077b82 */ /* 0x000eb00000000800 */
[----:B------:R-:W3:Y:S01]  /*0060*/  LDC.64 R2, c[0x0][0x380] ;  /* 0x0000e000ff027b82 */ /* 0x000ee20000000a00 */
[----:B0-----:R-:W-:-:S05]  /*0070*/  IMAD R0, R0, UR6, R5 ;  /* 0x0000000600007c24 */ /* 0x001fca000f8e0205 */
[----:B--2---:R-:W-:Y:S01]  /*0080*/  IADD3 R5, PT, PT, R0, 0x64, R7 ;  /* 0x0000006400057810 */ /* 0x004fe20007ffe007 */
[----:B------:R-:W-:-:S04]  /*0090*/  HFMA2 R7, -RZ, RZ, 3.078125, 0 ;  /* 0x42280000ff077431 */ /* 0x000fc800000001ff */
[----:B---3--:R-:W-:-:S05]  /*00a0*/  IMAD.WIDE R2, R5, 0x4, R2 ;  /* 0x0000000405027825 */ /* 0x008fca00078e0202 */
[----:B-1----:R-:W-:Y:S01]  /*00b0*/  STG.E desc[UR4][R2.64], R7 ;  /* 0x0000000702007986 */ /* 0x002fe2000c101904 */
[----:B------:R-:W-:Y:S05]  /*00c0*/  EXIT ;  /* 0x000000000000794d */ /* 0x000fea0003800000 */
.L_x_0:
[----:B------:R-:W-:-:S00]  /*00d0*/  BRA `(.L_x_0) ;  /* 0xfffffffc00fc7947 */ /* 0x000fc0000383ffff */
[----:B------:R-:W-:-:S00]  /*00e0*/  NOP ;  /* 0x0000000000007918 */ /* 0x000fc00000000000 */
        /* <DEDUP_REMOVED lines=9> */
.L_x_1:


//--------------------- .nv.shared.reserved.0     --------------------------
	.section	.nv.shared.reserved.0,"aw",@nobits
	.weak		__nv_reservedSMEM_offset_0_alias
	.size		__nv_reservedSMEM_offset_0_alias, 0, 64
	.other		__nv_reservedSMEM_offset_0_alias,@"STO_CUDA_RESERVED_SHARED STV_DEFAULT"
__nv_reservedSMEM_offset_0_alias:
	.zero		0
	.zero		64


//--------------------- .nv.constant0._Z17outOfBoundsKernelPfi --------------------------
	.section	.nv.constant0._Z17outOfBoundsKernelPfi,"a",@progbits
	.sectionflags	@""
	.align	4
.nv.constant0._Z17outOfBoundsKernelPfi:
	.zero		908


//--------------------- SYMBOLS --------------------------

	.type		.nv.reservedSmem.offset0,@object
	.size		.nv.reservedSmem.offset0,0x4
